//
// Generated by NVIDIA NVVM Compiler
//
// Compiler Build ID: CL-36424714
// Cuda compilation tools, release 13.0, V13.0.88
// Based on NVVM 20.0.0
//

.version 9.0
.target sm_100
.address_size 64

	// .globl	_Z12updateKernelP8Particlefj

.visible .entry _Z12updateKernelP8Particlefj(
	.param .u64 .ptr .align 1 _Z12updateKernelP8Particlefj_param_0,
	.param .f32 _Z12updateKernelP8Particlefj_param_1,
	.param .u32 _Z12updateKernelP8Particlefj_param_2
)
{
	.reg .b32 	%r<11>;
	.reg .b32 	%f<15>;
	.reg .b64 	%rd<5>;

	ld.param.u64 	%rd1, [_Z12updateKernelP8Particlefj_param_0];
	ld.param.f32 	%f1, [_Z12updateKernelP8Particlefj_param_1];
	ld.param.u32 	%r1, [_Z12updateKernelP8Particlefj_param_2];
	cvta.to.global.u64 	%rd2, %rd1;
	mov.u32 	%r2, %ctaid.x;
	mov.u32 	%r3, %ntid.x;
	mov.u32 	%r4, %tid.x;
	mad.lo.s32 	%r5, %r2, %r3, %r4;
	mad.lo.s32 	%r6, %r5, 10, %r1;
	mul.hi.u32 	%r7, %r6, -858993459;
	shr.u32 	%r8, %r7, 3;
	mul.lo.s32 	%r9, %r8, 10;
	sub.s32 	%r10, %r6, %r9;
	cvt.rn.f32.u32 	%f2, %r10;
	mul.wide.u32 	%rd3, %r5, 24;
	add.s64 	%rd4, %rd2, %rd3;
	ld.global.f32 	%f3, [%rd4+12];
	fma.rn.f32 	%f4, %f1, %f2, %f3;
	st.global.f32 	[%rd4+12], %f4;
	ld.global.f32 	%f5, [%rd4+16];
	fma.rn.f32 	%f6, %f1, %f2, %f5;
	st.global.f32 	[%rd4+16], %f6;
	ld.global.f32 	%f7, [%rd4+20];
	fma.rn.f32 	%f8, %f1, %f2, %f7;
	st.global.f32 	[%rd4+20], %f8;
	ld.global.f32 	%f9, [%rd4];
	fma.rn.f32 	%f10, %f1, %f4, %f9;
	st.global.f32 	[%rd4], %f10;
	ld.global.f32 	%f11, [%rd4+4];
	fma.rn.f32 	%f12, %f1, %f6, %f11;
	st.global.f32 	[%rd4+4], %f12;
	ld.global.f32 	%f13, [%rd4+8];
	fma.rn.f32 	%f14, %f1, %f8, %f13;
	st.global.f32 	[%rd4+8], %f14;
	ret;

}


// ===== COMPILED SASS (sm_100) =====

	.target	sm_100

	.elftype	@"ET_EXEC"


//--------------------- .note.nv.tkinfo           --------------------------
	.section	.note.nv.tkinfo,"",@"SHT_NOTE"
	.sectionflags	@"SHF_NOTE_NV_TKINFO"
	.tkinfo
        /*0018*/ 	.word	0x00000002
        /*0030*/ 	.string	""
        /*0030*/ 	.string	"ptxas"
        /*0030*/ 	.string	"Cuda compilation tools, release 13.0, V13.0.88"
        /*0030*/ 	.string	"Build cuda_13.0.r13.0/compiler.36424714_0"
        /*0030*/ 	.string	"-arch sm_100 -m 64 "



//--------------------- .note.nv.cuinfo           --------------------------
	.section	.note.nv.cuinfo,"",@"SHT_NOTE"
	.sectionflags	@"SHF_NOTE_NV_CUINFO"
        /*0018*/ 	.short	0x0002
        /*001a*/ 	.short	0x0064
        /*001c*/ 	.short	0x0082
	.zero		2


//--------------------- .nv.info                  --------------------------
	.section	.nv.info,"",@"SHT_CUDA_INFO"
	.align	4


	//----- nvinfo : EIATTR_REGCOUNT
	.align		4
        /*0000*/ 	.byte	0x04, 0x2f
        /*0002*/ 	.short	(.L_1 - .L_0)
	.align		4
.L_0:
        /*0004*/ 	.word	index@(_Z12updateKernelP8Particlefj)
        /*0008*/ 	.word	0x00000013


	//----- nvinfo : EIATTR_FRAME_SIZE
	.align		4
.L_1:
        /*000c*/ 	.byte	0x04, 0x11
        /*000e*/ 	.short	(.L_3 - .L_2)
	.align		4
.L_2:
        /*0010*/ 	.word	index@(_Z12updateKernelP8Particlefj)
        /*0014*/ 	.word	0x00000000


	//----- nvinfo : EIATTR_MIN_STACK_SIZE
	.align		4
.L_3:
        /*0018*/ 	.byte	0x04, 0x12
        /*001a*/ 	.short	(.L_5 - .L_4)
	.align		4
.L_4:
        /*001c*/ 	.word	index@(_Z12updateKernelP8Particlefj)
        /*0020*/ 	.word	0x00000000
.L_5:


//--------------------- .nv.compat                --------------------------
	.section	.nv.compat,"",@"SHT_CUDA_COMPAT_INFO"
	.align	4
        /*0000*/ 	.byte	0x02, 0x09, 0x00, 0x00, 0x02, 0x02, 0x01, 0x00, 0x02, 0x05, 0x05, 0x00, 0x03, 0x07, 0x01, 0x01
        /*0010*/ 	.byte	0x02, 0x03, 0x00, 0x00, 0x02, 0x06, 0x01, 0x00, 0x04, 0x0b, 0x08, 0x00, 0x09, 0x00, 0x00, 0x00
        /*0020*/ 	.byte	0x00, 0x00, 0x00, 0x00


//--------------------- .nv.info._Z12updateKernelP8Particlefj --------------------------
	.section	.nv.info._Z12updateKernelP8Particlefj,"",@"SHT_CUDA_INFO"
	.sectionflags	@""
	.align	4


	//----- nvinfo : EIATTR_CUDA_API_VERSION
	.align		4
        /*0000*/ 	.byte	0x04, 0x37
        /*0002*/ 	.short	(.L_7 - .L_6)
.L_6:
        /*0004*/ 	.word	0x00000082


	//----- nvinfo : EIATTR_KPARAM_INFO
	.align		4
.L_7:
        /*0008*/ 	.byte	0x04, 0x17
        /*000a*/ 	.short	(.L_9 - .L_8)
.L_8:
        /*000c*/ 	.word	0x00000000
        /*0010*/ 	.short	0x0002
        /*0012*/ 	.short	0x000c
        /*0014*/ 	.byte	0x00, 0xf0, 0x11, 0x00


	//----- nvinfo : EIATTR_KPARAM_INFO
	.align		4
.L_9:
        /*0018*/ 	.byte	0x04, 0x17
        /*001a*/ 	.short	(.L_11 - .L_10)
.L_10:
        /*001c*/ 	.word	0x00000000
        /*0020*/ 	.short	0x0001
        /*0022*/ 	.short	0x0008
        /*0024*/ 	.byte	0x00, 0xf0, 0x11, 0x00


	//----- nvinfo : EIATTR_KPARAM_INFO
	.align		4
.L_11:
        /*0028*/ 	.byte	0x04, 0x17
        /*002a*/ 	.short	(.L_13 - .L_12)
.L_12:
        /*002c*/ 	.word	0x00000000
        /*0030*/ 	.short	0x0000
        /*0032*/ 	.short	0x0000
        /*0034*/ 	.byte	0x00, 0xf5, 0x21, 0x00


	//----- nvinfo : EIATTR_SPARSE_MMA_MASK
	.align		4
.L_13:
        /*0038*/ 	.byte	0x03, 0x50
        /*003a*/ 	.short	0x0000


	//----- nvinfo : EIATTR_MAXREG_COUNT
	.align		4
        /*003c*/ 	.byte	0x03, 0x1b
        /*003e*/ 	.short	0x00ff


	//----- nvinfo : EIATTR_MERCURY_ISA_VERSION
	.align		4
        /*0040*/ 	.byte	0x03, 0x5f
        /*0042*/ 	.short	0x0101


	//----- nvinfo : EIATTR_VRC_CTA_INIT_COUNT
	.align		4
        /*0044*/ 	.byte	0x02, 0x4a
	.zero		1
	.zero		1


	//----- nvinfo : EIATTR_EXIT_INSTR_OFFSETS
	.align		4
        /*0048*/ 	.byte	0x04, 0x1c
        /*004a*/ 	.short	(.L_15 - .L_14)


	//   ....[0]....
.L_14:
        /*004c*/ 	.word	0x00000200


	//----- nvinfo : EIATTR_CBANK_PARAM_SIZE
	.align		4
.L_15:
        /*0050*/ 	.byte	0x03, 0x19
        /*0052*/ 	.short	0x0010


	//----- nvinfo : EIATTR_PARAM_CBANK
	.align		4
        /*0054*/ 	.byte	0x04, 0x0a
        /*0056*/ 	.short	(.L_17 - .L_16)
	.align		4
.L_16:
        /*0058*/ 	.word	index@(.nv.constant0._Z12updateKernelP8Particlefj)
        /*005c*/ 	.short	0x0380
        /*005e*/ 	.short	0x0010


	//----- nvinfo : EIATTR_SW_WAR
	.align		4
.L_17:
        /*0060*/ 	.byte	0x04, 0x36
        /*0062*/ 	.short	(.L_19 - .L_18)
.L_18:
        /*0064*/ 	.word	0x00000008
.L_19:


//--------------------- .nv.callgraph             --------------------------
	.section	.nv.callgraph,"",@"SHT_CUDA_CALLGRAPH"
	.align	4
	.sectionentsize	8
	.align		4
        /*0000*/ 	.word	0x00000000
	.align		4
        /*0004*/ 	.word	0xffffffff
	.align		4
        /*0008*/ 	.word	0x00000000
	.align		4
        /*000c*/ 	.word	0xfffffffe
	.align		4
        /*0010*/ 	.word	0x00000000
	.align		4
        /*0014*/ 	.word	0xfffffffd
	.align		4
        /*0018*/ 	.word	0x00000000
	.align		4
        /*001c*/ 	.word	0xfffffffc


//--------------------- .text._Z12updateKernelP8Particlefj --------------------------
	.section	.text._Z12updateKernelP8Particlefj,"ax",@progbits
	.align	128
        .global         _Z12updateKernelP8Particlefj
        .type           _Z12updateKernelP8Particlefj,@function
        .size           _Z12updateKernelP8Particlefj,(.L_x_1 - _Z12updateKernelP8Particlefj)
        .other          _Z12updateKernelP8Particlefj,@"STO_CUDA_ENTRY STV_DEFAULT"
_Z12updateKernelP8Particlefj:
.text._Z12updateKernelP8Particlefj:
[----:B------:R-:W-:Y:S01]  /*0000*/  LDC R1, c[0x0][0x37c] ;  /* 0x0000df00ff017b82 */ /* 0x000fe20000000800 */
[----:B------:R-:W0:Y:S07]  /*0010*/  S2R R5, SR_TID.X ;  /* 0x0000000000057919 */ /* 0x000e2e0000002100 */
[----:B------:R-:W0:Y:S01]  /*0020*/  S2UR UR6, SR_CTAID.X ;  /* 0x00000000000679c3 */ /* 0x000e220000002500 */
[----:B------:R-:W1:Y:S07]  /*0030*/  LDCU.64 UR4, c[0x0][0x358] ;  /* 0x00006b00ff0477ac */ /* 0x000e6e0008000a00 */
[----:B------:R-:W0:Y:S08]  /*0040*/  LDC R0, c[0x0][0x360] ;  /* 0x0000d800ff007b82 */ /* 0x000e300000000800 */
[----:B------:R-:W2:Y:S01]  /*0050*/  LDC.64 R2, c[0x0][0x380] ;  /* 0x0000e000ff027b82 */ /* 0x000ea20000000a00 */
[----:B0-----:R-:W-:-:S07]  /*0060*/  IMAD R0, R0, UR6, R5 ;  /* 0x0000000600007c24 */ /* 0x001fce000f8e0205 */
[----:B------:R-:W0:Y:S01]  /*0070*/  LDC.64 R4, c[0x0][0x388] ;  /* 0x0000e200ff047b82 */ /* 0x000e220000000a00 */
[----:B--2---:R-:W-:-:S05]  /*0080*/  IMAD.WIDE.U32 R2, R0, 0x18, R2 ;  /* 0x0000001800027825 */ /* 0x004fca00078e0002 */
[----:B-1----:R-:W2:Y:S04]  /*0090*/  LDG.E R6, desc[UR4][R2.64+0xc] ;  /* 0x00000c0402067981 */ /* 0x002ea8000c1e1900 */
[----:B------:R-:W3:Y:S04]  /*00a0*/  LDG.E R8, desc[UR4][R2.64+0x10] ;  /* 0x0000100402087981 */ /* 0x000ee8000c1e1900 */
[----:B------:R-:W4:Y:S04]  /*00b0*/  LDG.E R10, desc[UR4][R2.64+0x14] ;  /* 0x00001404020a7981 */ /* 0x000f28000c1e1900 */
[----:B------:R-:W5:Y:S04]  /*00c0*/  LDG.E R12, desc[UR4][R2.64] ;  /* 0x00000004020c7981 */ /* 0x000f68000c1e1900 */
[----:B------:R-:W5:Y:S04]  /*00d0*/  LDG.E R14, desc[UR4][R2.64+0x4] ;  /* 0x00000404020e7981 */ /* 0x000f68000c1e1900 */
[----:B------:R-:W5:Y:S01]  /*00e0*/  LDG.E R16, desc[UR4][R2.64+0x8] ;  /* 0x0000080402107981 */ /* 0x000f62000c1e1900 */
[----:B0-----:R-:W-:-:S04]  /*00f0*/  IMAD R5, R0, 0xa, R5 ;  /* 0x0000000a00057824 */ /* 0x001fc800078e0205 */
[----:B------:R-:W-:-:S05]  /*0100*/  IMAD.HI.U32 R0, R5, -0x33333333, RZ ;  /* 0xcccccccd05007827 */ /* 0x000fca00078e00ff */
[----:B------:R-:W-:-:S05]  /*0110*/  SHF.R.U32.HI R0, RZ, 0x3, R0 ;  /* 0x00000003ff007819 */ /* 0x000fca0000011600 */
[----:B------:R-:W-:-:S05]  /*0120*/  IMAD R0, R0, -0xa, R5 ;  /* 0xfffffff600007824 */ /* 0x000fca00078e0205 */
[----:B------:R-:W-:-:S05]  /*0130*/  I2FP.F32.U32 R5, R0 ;  /* 0x0000000000057245 */ /* 0x000fca0000201000 */
[CC--:B--2---:R-:W-:Y:S01]  /*0140*/  FFMA R7, R5.reuse, R4.reuse, R6 ;  /* 0x0000000405077223 */ /* 0x0c4fe20000000006 */
[----:B---3--:R-:W-:-:S04]  /*0150*/  FFMA R9, R5, R4, R8 ;  /* 0x0000000405097223 */ /* 0x008fc80000000008 */
[----:B------:R-:W-:Y:S01]  /*0160*/  STG.E desc[UR4][R2.64+0xc], R7 ;  /* 0x00000c0702007986 */ /* 0x000fe2000c101904 */
[----:B----4-:R-:W-:-:S03]  /*0170*/  FFMA R5, R5, R4, R10 ;  /* 0x0000000405057223 */ /* 0x010fc6000000000a */
[----:B------:R-:W-:Y:S01]  /*0180*/  STG.E desc[UR4][R2.64+0x10], R9 ;  /* 0x0000100902007986 */ /* 0x000fe2000c101904 */
[----:B-----5:R-:W-:-:S03]  /*0190*/  FFMA R11, R7, R4, R12 ;  /* 0x00000004070b7223 */ /* 0x020fc6000000000c */
[----:B------:R-:W-:Y:S01]  /*01a0*/  STG.E desc[UR4][R2.64+0x14], R5 ;  /* 0x0000140502007986 */ /* 0x000fe2000c101904 */
[----:B------:R-:W-:-:S03]  /*01b0*/  FFMA R13, R9, R4, R14 ;  /* 0x00000004090d7223 */ /* 0x000fc6000000000e */
[----:B------:R-:W-:Y:S01]  /*01c0*/  STG.E desc[UR4][R2.64], R11 ;  /* 0x0000000b02007986 */ /* 0x000fe2000c101904 */
[----:B------:R-:W-:-:S03]  /*01d0*/  FFMA R15, R5, R4, R16 ;  /* 0x00000004050f7223 */ /* 0x000fc60000000010 */
[----:B------:R-:W-:Y:S04]  /*01e0*/  STG.E desc[UR4][R2.64+0x4], R13 ;  /* 0x0000040d02007986 */ /* 0x000fe8000c101904 */
[----:B------:R-:W-:Y:S01]  /*01f0*/  STG.E desc[UR4][R2.64+0x8], R15 ;  /* 0x0000080f02007986 */ /* 0x000fe2000c101904 */
[----:B------:R-:W-:Y:S05]  /*0200*/  EXIT ;  /* 0x000000000000794d */ /* 0x000fea0003800000 */
.L_x_0:
[----:B------:R-:W-:-:S00]  /*0210*/  BRA `(.L_x_0) ;  /* 0xfffffffc00fc7947 */ /* 0x000fc0000383ffff */
[----:B------:R-:W-:-:S00]  /*0220*/  NOP ;  /* 0x0000000000007918 */ /* 0x000fc00000000000 */
        /* <DEDUP_REMOVED lines=13> */
.L_x_1:


//--------------------- .nv.shared.reserved.0     --------------------------
	.section	.nv.shared.reserved.0,"aw",@nobits
	.weak		__nv_reservedSMEM_offset_0_alias
	.size		__nv_reservedSMEM_offset_0_alias, 0, 64
	.other		__nv_reservedSMEM_offset_0_alias,@"STO_CUDA_RESERVED_SHARED STV_DEFAULT"
__nv_reservedSMEM_offset_0_alias:
	.zero		0
	.zero		64


//--------------------- .nv.constant0._Z12updateKernelP8Particlefj --------------------------
	.section	.nv.constant0._Z12updateKernelP8Particlefj,"a",@progbits
	.sectionflags	@""
	.align	4
.nv.constant0._Z12updateKernelP8Particlefj:
	.zero		912


//--------------------- SYMBOLS --------------------------

	.type		.nv.reservedSmem.offset0,@object
	.size		.nv.reservedSmem.offset0,0x4
